//
// Generated by NVIDIA NVVM Compiler
//
// Compiler Build ID: CL-36424714
// Cuda compilation tools, release 13.0, V13.0.88
// Based on NVVM 20.0.0
//

.version 9.0
.target sm_100
.address_size 64

	// .globl	_Z14reduceSumBlockPKfPf
// _ZZ14reduceSumBlockPKfPfE4smem has been demoted
// _ZZ13reduceSumOncePKfPfiE4smem has been demoted
// _ZZ19reduceVarianceBlockPKfPffE4smem has been demoted
// _ZZ18reduceVarianceOncePKfPfiE4smem has been demoted

.visible .entry _Z14reduceSumBlockPKfPf(
	.param .u64 .ptr .align 1 _Z14reduceSumBlockPKfPf_param_0,
	.param .u64 .ptr .align 1 _Z14reduceSumBlockPKfPf_param_1
)
{
	.reg .pred 	%p<7>;
	.reg .b32 	%r<13>;
	.reg .b32 	%f<27>;
	.reg .b64 	%rd<9>;
	// demoted variable
	.shared .align 4 .b8 _ZZ14reduceSumBlockPKfPfE4smem[1024];
	ld.param.u64 	%rd1, [_Z14reduceSumBlockPKfPf_param_0];
	ld.param.u64 	%rd2, [_Z14reduceSumBlockPKfPf_param_1];
	mov.u32 	%r1, %tid.x;
	mov.u32 	%r12, %ntid.x;
	mov.u32 	%r3, %ctaid.x;
	mad.lo.s32 	%r4, %r12, %r3, %r1;
	setp.gt.s32 	%p1, %r4, 1048575;
	mov.f32 	%f26, 0f00000000;
	@%p1 bra 	$L__BB0_2;
	cvta.to.global.u64 	%rd3, %rd1;
	mul.wide.s32 	%rd4, %r4, 4;
	add.s64 	%rd5, %rd3, %rd4;
	ld.global.f32 	%f26, [%rd5];
$L__BB0_2:
	shl.b32 	%r8, %r1, 2;
	mov.u32 	%r9, _ZZ14reduceSumBlockPKfPfE4smem;
	add.s32 	%r5, %r9, %r8;
	st.shared.f32 	[%r5], %f26;
	bar.sync 	0;
	setp.lt.u32 	%p2, %r12, 2;
	@%p2 bra 	$L__BB0_6;
$L__BB0_3:
	shr.u32 	%r7, %r12, 1;
	setp.ge.u32 	%p3, %r1, %r7;
	@%p3 bra 	$L__BB0_5;
	shl.b32 	%r10, %r7, 2;
	add.s32 	%r11, %r5, %r10;
	ld.shared.f32 	%f4, [%r11];
	ld.shared.f32 	%f5, [%r5];
	add.f32 	%f6, %f4, %f5;
	st.shared.f32 	[%r5], %f6;
$L__BB0_5:
	bar.sync 	0;
	setp.gt.u32 	%p4, %r12, 3;
	mov.u32 	%r12, %r7;
	@%p4 bra 	$L__BB0_3;
$L__BB0_6:
	setp.gt.u32 	%p5, %r1, 31;
	@%p5 bra 	$L__BB0_9;
	ld.volatile.shared.f32 	%f7, [%r5+128];
	ld.volatile.shared.f32 	%f8, [%r5];
	add.f32 	%f9, %f7, %f8;
	st.volatile.shared.f32 	[%r5], %f9;
	ld.volatile.shared.f32 	%f10, [%r5+64];
	ld.volatile.shared.f32 	%f11, [%r5];
	add.f32 	%f12, %f10, %f11;
	st.volatile.shared.f32 	[%r5], %f12;
	ld.volatile.shared.f32 	%f13, [%r5+32];
	ld.volatile.shared.f32 	%f14, [%r5];
	add.f32 	%f15, %f13, %f14;
	st.volatile.shared.f32 	[%r5], %f15;
	ld.volatile.shared.f32 	%f16, [%r5+16];
	ld.volatile.shared.f32 	%f17, [%r5];
	add.f32 	%f18, %f16, %f17;
	st.volatile.shared.f32 	[%r5], %f18;
	ld.volatile.shared.f32 	%f19, [%r5+8];
	ld.volatile.shared.f32 	%f20, [%r5];
	add.f32 	%f21, %f19, %f20;
	st.volatile.shared.f32 	[%r5], %f21;
	ld.volatile.shared.f32 	%f22, [%r5+4];
	ld.volatile.shared.f32 	%f23, [%r5];
	add.f32 	%f24, %f22, %f23;
	st.volatile.shared.f32 	[%r5], %f24;
	setp.ne.s32 	%p6, %r1, 0;
	@%p6 bra 	$L__BB0_9;
	ld.shared.f32 	%f25, [_ZZ14reduceSumBlockPKfPfE4smem];
	cvta.to.global.u64 	%rd6, %rd2;
	mul.wide.u32 	%rd7, %r3, 4;
	add.s64 	%rd8, %rd6, %rd7;
	st.global.f32 	[%rd8], %f25;
$L__BB0_9:
	ret;

}
	// .globl	_Z13reduceSumOncePKfPfi
.visible .entry _Z13reduceSumOncePKfPfi(
	.param .u64 .ptr .align 1 _Z13reduceSumOncePKfPfi_param_0,
	.param .u64 .ptr .align 1 _Z13reduceSumOncePKfPfi_param_1,
	.param .u32 _Z13reduceSumOncePKfPfi_param_2
)
{
	.reg .pred 	%p<7>;
	.reg .b32 	%r<14>;
	.reg .b32 	%f<27>;
	.reg .b64 	%rd<9>;
	// demoted variable
	.shared .align 4 .b8 _ZZ13reduceSumOncePKfPfiE4smem[1024];
	ld.param.u64 	%rd1, [_Z13reduceSumOncePKfPfi_param_0];
	ld.param.u64 	%rd2, [_Z13reduceSumOncePKfPfi_param_1];
	ld.param.u32 	%r8, [_Z13reduceSumOncePKfPfi_param_2];
	mov.u32 	%r1, %tid.x;
	mov.u32 	%r13, %ntid.x;
	mov.u32 	%r3, %ctaid.x;
	mad.lo.s32 	%r4, %r13, %r3, %r1;
	setp.ge.s32 	%p1, %r4, %r8;
	mov.f32 	%f26, 0f00000000;
	@%p1 bra 	$L__BB1_2;
	cvta.to.global.u64 	%rd3, %rd1;
	mul.wide.s32 	%rd4, %r4, 4;
	add.s64 	%rd5, %rd3, %rd4;
	ld.global.f32 	%f26, [%rd5];
$L__BB1_2:
	shl.b32 	%r9, %r1, 2;
	mov.u32 	%r10, _ZZ13reduceSumOncePKfPfiE4smem;
	add.s32 	%r5, %r10, %r9;
	st.shared.f32 	[%r5], %f26;
	bar.sync 	0;
	setp.lt.u32 	%p2, %r13, 2;
	@%p2 bra 	$L__BB1_6;
$L__BB1_3:
	shr.u32 	%r7, %r13, 1;
	setp.ge.u32 	%p3, %r1, %r7;
	@%p3 bra 	$L__BB1_5;
	shl.b32 	%r11, %r7, 2;
	add.s32 	%r12, %r5, %r11;
	ld.shared.f32 	%f4, [%r12];
	ld.shared.f32 	%f5, [%r5];
	add.f32 	%f6, %f4, %f5;
	st.shared.f32 	[%r5], %f6;
$L__BB1_5:
	bar.sync 	0;
	setp.gt.u32 	%p4, %r13, 3;
	mov.u32 	%r13, %r7;
	@%p4 bra 	$L__BB1_3;
$L__BB1_6:
	setp.gt.u32 	%p5, %r1, 31;
	@%p5 bra 	$L__BB1_9;
	ld.volatile.shared.f32 	%f7, [%r5+128];
	ld.volatile.shared.f32 	%f8, [%r5];
	add.f32 	%f9, %f7, %f8;
	st.volatile.shared.f32 	[%r5], %f9;
	ld.volatile.shared.f32 	%f10, [%r5+64];
	ld.volatile.shared.f32 	%f11, [%r5];
	add.f32 	%f12, %f10, %f11;
	st.volatile.shared.f32 	[%r5], %f12;
	ld.volatile.shared.f32 	%f13, [%r5+32];
	ld.volatile.shared.f32 	%f14, [%r5];
	add.f32 	%f15, %f13, %f14;
	st.volatile.shared.f32 	[%r5], %f15;
	ld.volatile.shared.f32 	%f16, [%r5+16];
	ld.volatile.shared.f32 	%f17, [%r5];
	add.f32 	%f18, %f16, %f17;
	st.volatile.shared.f32 	[%r5], %f18;
	ld.volatile.shared.f32 	%f19, [%r5+8];
	ld.volatile.shared.f32 	%f20, [%r5];
	add.f32 	%f21, %f19, %f20;
	st.volatile.shared.f32 	[%r5], %f21;
	ld.volatile.shared.f32 	%f22, [%r5+4];
	ld.volatile.shared.f32 	%f23, [%r5];
	add.f32 	%f24, %f22, %f23;
	st.volatile.shared.f32 	[%r5], %f24;
	setp.ne.s32 	%p6, %r1, 0;
	@%p6 bra 	$L__BB1_9;
	ld.shared.f32 	%f25, [_ZZ13reduceSumOncePKfPfiE4smem];
	cvta.to.global.u64 	%rd6, %rd2;
	mul.wide.u32 	%rd7, %r3, 4;
	add.s64 	%rd8, %rd6, %rd7;
	st.global.f32 	[%rd8], %f25;
$L__BB1_9:
	ret;

}
	// .globl	_Z19reduceVarianceBlockPKfPff
.visible .entry _Z19reduceVarianceBlockPKfPff(
	.param .u64 .ptr .align 1 _Z19reduceVarianceBlockPKfPff_param_0,
	.param .u64 .ptr .align 1 _Z19reduceVarianceBlockPKfPff_param_1,
	.param .f32 _Z19reduceVarianceBlockPKfPff_param_2
)
{
	.reg .pred 	%p<7>;
	.reg .b32 	%r<13>;
	.reg .b32 	%f<30>;
	.reg .b64 	%rd<9>;
	// demoted variable
	.shared .align 4 .b8 _ZZ19reduceVarianceBlockPKfPffE4smem[1024];
	ld.param.u64 	%rd1, [_Z19reduceVarianceBlockPKfPff_param_0];
	ld.param.u64 	%rd2, [_Z19reduceVarianceBlockPKfPff_param_1];
	ld.param.f32 	%f3, [_Z19reduceVarianceBlockPKfPff_param_2];
	mov.u32 	%r1, %tid.x;
	mov.u32 	%r12, %ntid.x;
	mov.u32 	%r3, %ctaid.x;
	mad.lo.s32 	%r4, %r12, %r3, %r1;
	setp.gt.s32 	%p1, %r4, 1048575;
	mov.f32 	%f29, 0f00000000;
	@%p1 bra 	$L__BB2_2;
	cvta.to.global.u64 	%rd3, %rd1;
	mul.wide.s32 	%rd4, %r4, 4;
	add.s64 	%rd5, %rd3, %rd4;
	ld.global.f32 	%f5, [%rd5];
	sub.f32 	%f29, %f5, %f3;
$L__BB2_2:
	mul.f32 	%f6, %f29, %f29;
	shl.b32 	%r8, %r1, 2;
	mov.u32 	%r9, _ZZ19reduceVarianceBlockPKfPffE4smem;
	add.s32 	%r5, %r9, %r8;
	st.shared.f32 	[%r5], %f6;
	bar.sync 	0;
	setp.lt.u32 	%p2, %r12, 2;
	@%p2 bra 	$L__BB2_6;
$L__BB2_3:
	shr.u32 	%r7, %r12, 1;
	setp.ge.u32 	%p3, %r1, %r7;
	@%p3 bra 	$L__BB2_5;
	shl.b32 	%r10, %r7, 2;
	add.s32 	%r11, %r5, %r10;
	ld.shared.f32 	%f7, [%r11];
	ld.shared.f32 	%f8, [%r5];
	add.f32 	%f9, %f7, %f8;
	st.shared.f32 	[%r5], %f9;
$L__BB2_5:
	bar.sync 	0;
	setp.gt.u32 	%p4, %r12, 3;
	mov.u32 	%r12, %r7;
	@%p4 bra 	$L__BB2_3;
$L__BB2_6:
	setp.gt.u32 	%p5, %r1, 31;
	@%p5 bra 	$L__BB2_9;
	ld.volatile.shared.f32 	%f10, [%r5+128];
	ld.volatile.shared.f32 	%f11, [%r5];
	add.f32 	%f12, %f10, %f11;
	st.volatile.shared.f32 	[%r5], %f12;
	ld.volatile.shared.f32 	%f13, [%r5+64];
	ld.volatile.shared.f32 	%f14, [%r5];
	add.f32 	%f15, %f13, %f14;
	st.volatile.shared.f32 	[%r5], %f15;
	ld.volatile.shared.f32 	%f16, [%r5+32];
	ld.volatile.shared.f32 	%f17, [%r5];
	add.f32 	%f18, %f16, %f17;
	st.volatile.shared.f32 	[%r5], %f18;
	ld.volatile.shared.f32 	%f19, [%r5+16];
	ld.volatile.shared.f32 	%f20, [%r5];
	add.f32 	%f21, %f19, %f20;
	st.volatile.shared.f32 	[%r5], %f21;
	ld.volatile.shared.f32 	%f22, [%r5+8];
	ld.volatile.shared.f32 	%f23, [%r5];
	add.f32 	%f24, %f22, %f23;
	st.volatile.shared.f32 	[%r5], %f24;
	ld.volatile.shared.f32 	%f25, [%r5+4];
	ld.volatile.shared.f32 	%f26, [%r5];
	add.f32 	%f27, %f25, %f26;
	st.volatile.shared.f32 	[%r5], %f27;
	setp.ne.s32 	%p6, %r1, 0;
	@%p6 bra 	$L__BB2_9;
	ld.shared.f32 	%f28, [_ZZ19reduceVarianceBlockPKfPffE4smem];
	cvta.to.global.u64 	%rd6, %rd2;
	mul.wide.u32 	%rd7, %r3, 4;
	add.s64 	%rd8, %rd6, %rd7;
	st.global.f32 	[%rd8], %f28;
$L__BB2_9:
	ret;

}
	// .globl	_Z18reduceVarianceOncePKfPfi
.visible .entry _Z18reduceVarianceOncePKfPfi(
	.param .u64 .ptr .align 1 _Z18reduceVarianceOncePKfPfi_param_0,
	.param .u64 .ptr .align 1 _Z18reduceVarianceOncePKfPfi_param_1,
	.param .u32 _Z18reduceVarianceOncePKfPfi_param_2
)
{
	.reg .pred 	%p<7>;
	.reg .b32 	%r<14>;
	.reg .b32 	%f<27>;
	.reg .b64 	%rd<9>;
	// demoted variable
	.shared .align 4 .b8 _ZZ18reduceVarianceOncePKfPfiE4smem[1024];
	ld.param.u64 	%rd1, [_Z18reduceVarianceOncePKfPfi_param_0];
	ld.param.u64 	%rd2, [_Z18reduceVarianceOncePKfPfi_param_1];
	ld.param.u32 	%r8, [_Z18reduceVarianceOncePKfPfi_param_2];
	mov.u32 	%r1, %tid.x;
	mov.u32 	%r13, %ntid.x;
	mov.u32 	%r3, %ctaid.x;
	mad.lo.s32 	%r4, %r13, %r3, %r1;
	setp.ge.s32 	%p1, %r4, %r8;
	mov.f32 	%f26, 0f00000000;
	@%p1 bra 	$L__BB3_2;
	cvta.to.global.u64 	%rd3, %rd1;
	mul.wide.s32 	%rd4, %r4, 4;
	add.s64 	%rd5, %rd3, %rd4;
	ld.global.f32 	%f26, [%rd5];
$L__BB3_2:
	shl.b32 	%r9, %r1, 2;
	mov.u32 	%r10, _ZZ18reduceVarianceOncePKfPfiE4smem;
	add.s32 	%r5, %r10, %r9;
	st.shared.f32 	[%r5], %f26;
	bar.sync 	0;
	setp.lt.u32 	%p2, %r13, 2;
	@%p2 bra 	$L__BB3_6;
$L__BB3_3:
	shr.u32 	%r7, %r13, 1;
	setp.ge.u32 	%p3, %r1, %r7;
	@%p3 bra 	$L__BB3_5;
	shl.b32 	%r11, %r7, 2;
	add.s32 	%r12, %r5, %r11;
	ld.shared.f32 	%f4, [%r12];
	ld.shared.f32 	%f5, [%r5];
	add.f32 	%f6, %f4, %f5;
	st.shared.f32 	[%r5], %f6;
$L__BB3_5:
	bar.sync 	0;
	setp.gt.u32 	%p4, %r13, 3;
	mov.u32 	%r13, %r7;
	@%p4 bra 	$L__BB3_3;
$L__BB3_6:
	setp.gt.u32 	%p5, %r1, 31;
	@%p5 bra 	$L__BB3_9;
	ld.volatile.shared.f32 	%f7, [%r5+128];
	ld.volatile.shared.f32 	%f8, [%r5];
	add.f32 	%f9, %f7, %f8;
	st.volatile.shared.f32 	[%r5], %f9;
	ld.volatile.shared.f32 	%f10, [%r5+64];
	ld.volatile.shared.f32 	%f11, [%r5];
	add.f32 	%f12, %f10, %f11;
	st.volatile.shared.f32 	[%r5], %f12;
	ld.volatile.shared.f32 	%f13, [%r5+32];
	ld.volatile.shared.f32 	%f14, [%r5];
	add.f32 	%f15, %f13, %f14;
	st.volatile.shared.f32 	[%r5], %f15;
	ld.volatile.shared.f32 	%f16, [%r5+16];
	ld.volatile.shared.f32 	%f17, [%r5];
	add.f32 	%f18, %f16, %f17;
	st.volatile.shared.f32 	[%r5], %f18;
	ld.volatile.shared.f32 	%f19, [%r5+8];
	ld.volatile.shared.f32 	%f20, [%r5];
	add.f32 	%f21, %f19, %f20;
	st.volatile.shared.f32 	[%r5], %f21;
	ld.volatile.shared.f32 	%f22, [%r5+4];
	ld.volatile.shared.f32 	%f23, [%r5];
	add.f32 	%f24, %f22, %f23;
	st.volatile.shared.f32 	[%r5], %f24;
	setp.ne.s32 	%p6, %r1, 0;
	@%p6 bra 	$L__BB3_9;
	ld.shared.f32 	%f25, [_ZZ18reduceVarianceOncePKfPfiE4smem];
	cvta.to.global.u64 	%rd6, %rd2;
	mul.wide.u32 	%rd7, %r3, 4;
	add.s64 	%rd8, %rd6, %rd7;
	st.global.f32 	[%rd8], %f25;
$L__BB3_9:
	ret;

}


// ===== COMPILED SASS (sm_100) =====

	.target	sm_100

	.elftype	@"ET_EXEC"


//--------------------- .note.nv.tkinfo           --------------------------
	.section	.note.nv.tkinfo,"",@"SHT_NOTE"
	.sectionflags	@"SHF_NOTE_NV_TKINFO"
	.tkinfo
        /*0018*/ 	.word	0x00000002
        /*0030*/ 	.string	""
        /*0030*/ 	.string	"ptxas"
        /*0030*/ 	.string	"Cuda compilation tools, release 13.0, V13.0.88"
        /*0030*/ 	.string	"Build cuda_13.0.r13.0/compiler.36424714_0"
        /*0030*/ 	.string	"-arch sm_100 -m 64 "



//--------------------- .note.nv.cuinfo           --------------------------
	.section	.note.nv.cuinfo,"",@"SHT_NOTE"
	.sectionflags	@"SHF_NOTE_NV_CUINFO"
        /*0018*/ 	.short	0x0002
        /*001a*/ 	.short	0x0064
        /*001c*/ 	.short	0x0082
	.zero		2


//--------------------- .nv.info                  --------------------------
	.section	.nv.info,"",@"SHT_CUDA_INFO"
	.align	4


	//----- nvinfo : EIATTR_REGCOUNT
	.align		4
        /*0000*/ 	.byte	0x04, 0x2f
        /*0002*/ 	.short	(.L_1 - .L_0)
	.align		4
.L_0:
        /*0004*/ 	.word	index@(_Z14reduceSumBlockPKfPf)
        /*0008*/ 	.word	0x0000000b


	//----- nvinfo : EIATTR_FRAME_SIZE
	.align		4
.L_1:
        /*000c*/ 	.byte	0x04, 0x11
        /*000e*/ 	.short	(.L_3 - .L_2)
	.align		4
.L_2:
        /*0010*/ 	.word	index@(_Z14reduceSumBlockPKfPf)
        /*0014*/ 	.word	0x00000000


	//----- nvinfo : EIATTR_REGCOUNT
	.align		4
.L_3:
        /*0018*/ 	.byte	0x04, 0x2f
        /*001a*/ 	.short	(.L_5 - .L_4)
	.align		4
.L_4:
        /*001c*/ 	.word	index@(_Z13reduceSumOncePKfPfi)
        /*0020*/ 	.word	0x0000000b


	//----- nvinfo : EIATTR_FRAME_SIZE
	.align		4
.L_5:
        /*0024*/ 	.byte	0x04, 0x11
        /*0026*/ 	.short	(.L_7 - .L_6)
	.align		4
.L_6:
        /*0028*/ 	.word	index@(_Z13reduceSumOncePKfPfi)
        /*002c*/ 	.word	0x00000000


	//----- nvinfo : EIATTR_REGCOUNT
	.align		4
.L_7:
        /*0030*/ 	.byte	0x04, 0x2f
        /*0032*/ 	.short	(.L_9 - .L_8)
	.align		4
.L_8:
        /*0034*/ 	.word	index@(_Z19reduceVarianceBlockPKfPff)
        /*0038*/ 	.word	0x0000000b


	//----- nvinfo : EIATTR_FRAME_SIZE
	.align		4
.L_9:
        /*003c*/ 	.byte	0x04, 0x11
        /*003e*/ 	.short	(.L_11 - .L_10)
	.align		4
.L_10:
        /*0040*/ 	.word	index@(_Z19reduceVarianceBlockPKfPff)
        /*0044*/ 	.word	0x00000000


	//----- nvinfo : EIATTR_REGCOUNT
	.align		4
.L_11:
        /*0048*/ 	.byte	0x04, 0x2f
        /*004a*/ 	.short	(.L_13 - .L_12)
	.align		4
.L_12:
        /*004c*/ 	.word	index@(_Z18reduceVarianceOncePKfPfi)
        /*0050*/ 	.word	0x0000000b


	//----- nvinfo : EIATTR_FRAME_SIZE
	.align		4
.L_13:
        /*0054*/ 	.byte	0x04, 0x11
        /*0056*/ 	.short	(.L_15 - .L_14)
	.align		4
.L_14:
        /*0058*/ 	.word	index@(_Z18reduceVarianceOncePKfPfi)
        /*005c*/ 	.word	0x00000000


	//----- nvinfo : EIATTR_MIN_STACK_SIZE
	.align		4
.L_15:
        /*0060*/ 	.byte	0x04, 0x12
        /*0062*/ 	.short	(.L_17 - .L_16)
	.align		4
.L_16:
        /*0064*/ 	.word	index@(_Z18reduceVarianceOncePKfPfi)
        /*0068*/ 	.word	0x00000000


	//----- nvinfo : EIATTR_MIN_STACK_SIZE
	.align		4
.L_17:
        /*006c*/ 	.byte	0x04, 0x12
        /*006e*/ 	.short	(.L_19 - .L_18)
	.align		4
.L_18:
        /*0070*/ 	.word	index@(_Z19reduceVarianceBlockPKfPff)
        /*0074*/ 	.word	0x00000000


	//----- nvinfo : EIATTR_MIN_STACK_SIZE
	.align		4
.L_19:
        /*0078*/ 	.byte	0x04, 0x12
        /*007a*/ 	.short	(.L_21 - .L_20)
	.align		4
.L_20:
        /*007c*/ 	.word	index@(_Z13reduceSumOncePKfPfi)
        /*0080*/ 	.word	0x00000000


	//----- nvinfo : EIATTR_MIN_STACK_SIZE
	.align		4
.L_21:
        /*0084*/ 	.byte	0x04, 0x12
        /*0086*/ 	.short	(.L_23 - .L_22)
	.align		4
.L_22:
        /*0088*/ 	.word	index@(_Z14reduceSumBlockPKfPf)
        /*008c*/ 	.word	0x00000000
.L_23:


//--------------------- .nv.compat                --------------------------
	.section	.nv.compat,"",@"SHT_CUDA_COMPAT_INFO"
	.align	4
        /*0000*/ 	.byte	0x02, 0x09, 0x00, 0x00, 0x02, 0x02, 0x01, 0x00, 0x02, 0x05, 0x05, 0x00, 0x03, 0x07, 0x01, 0x01
        /*0010*/ 	.byte	0x02, 0x03, 0x00, 0x00, 0x02, 0x06, 0x01, 0x00, 0x04, 0x0b, 0x08, 0x00, 0x09, 0x00, 0x00, 0x00
        /*0020*/ 	.byte	0x00, 0x00, 0x00, 0x00


//--------------------- .nv.info._Z18reduceVarianceOncePKfPfi --------------------------
	.section	.nv.info._Z18reduceVarianceOncePKfPfi,"",@"SHT_CUDA_INFO"
	.sectionflags	@""
	.align	4


	//----- nvinfo : EIATTR_CUDA_API_VERSION
	.align		4
        /*0000*/ 	.byte	0x04, 0x37
        /*0002*/ 	.short	(.L_25 - .L_24)
.L_24:
        /*0004*/ 	.word	0x00000082


	//----- nvinfo : EIATTR_KPARAM_INFO
	.align		4
.L_25:
        /*0008*/ 	.byte	0x04, 0x17
        /*000a*/ 	.short	(.L_27 - .L_26)
.L_26:
        /*000c*/ 	.word	0x00000000
        /*0010*/ 	.short	0x0002
        /*0012*/ 	.short	0x0010
        /*0014*/ 	.byte	0x00, 0xf0, 0x11, 0x00


	//----- nvinfo : EIATTR_KPARAM_INFO
	.align		4
.L_27:
        /*0018*/ 	.byte	0x04, 0x17
        /*001a*/ 	.short	(.L_29 - .L_28)
.L_28:
        /*001c*/ 	.word	0x00000000
        /*0020*/ 	.short	0x0001
        /*0022*/ 	.short	0x0008
        /*0024*/ 	.byte	0x00, 0xf5, 0x21, 0x00


	//----- nvinfo : EIATTR_KPARAM_INFO
	.align		4
.L_29:
        /*0028*/ 	.byte	0x04, 0x17
        /*002a*/ 	.short	(.L_31 - .L_30)
.L_30:
        /*002c*/ 	.word	0x00000000
        /*0030*/ 	.short	0x0000
        /*0032*/ 	.short	0x0000
        /*0034*/ 	.byte	0x00, 0xf5, 0x21, 0x00


	//----- nvinfo : EIATTR_SPARSE_MMA_MASK
	.align		4
.L_31:
        /*0038*/ 	.byte	0x03, 0x50
        /*003a*/ 	.short	0x0000


	//----- nvinfo : EIATTR_MAXREG_COUNT
	.align		4
        /*003c*/ 	.byte	0x03, 0x1b
        /*003e*/ 	.short	0x00ff


	//----- nvinfo : EIATTR_NUM_BARRIERS
	.align		4
        /*0040*/ 	.byte	0x02, 0x4c
        /*0042*/ 	.byte	0x01
	.zero		1


	//----- nvinfo : EIATTR_MERCURY_ISA_VERSION
	.align		4
        /*0044*/ 	.byte	0x03, 0x5f
        /*0046*/ 	.short	0x0101


	//----- nvinfo : EIATTR_VRC_CTA_INIT_COUNT
	.align		4
        /*0048*/ 	.byte	0x02, 0x4a
	.zero		1
	.zero		1


	//----- nvinfo : EIATTR_EXIT_INSTR_OFFSETS
	.align		4
        /*004c*/ 	.byte	0x04, 0x1c
        /*004e*/ 	.short	(.L_33 - .L_32)


	//   ....[0]....
.L_32:
        /*0050*/ 	.word	0x00000210


	//   ....[1]....
        /*0054*/ 	.word	0x000003b0


	//   ....[2]....
        /*0058*/ 	.word	0x00000430


	//----- nvinfo : EIATTR_CBANK_PARAM_SIZE
	.align		4
.L_33:
        /*005c*/ 	.byte	0x03, 0x19
        /*005e*/ 	.short	0x0014


	//----- nvinfo : EIATTR_PARAM_CBANK
	.align		4
        /*0060*/ 	.byte	0x04, 0x0a
        /*0062*/ 	.short	(.L_35 - .L_34)
	.align		4
.L_34:
        /*0064*/ 	.word	index@(.nv.constant0._Z18reduceVarianceOncePKfPfi)
        /*0068*/ 	.short	0x0380
        /*006a*/ 	.short	0x0014


	//----- nvinfo : EIATTR_SW_WAR
	.align		4
.L_35:
        /*006c*/ 	.byte	0x04, 0x36
        /*006e*/ 	.short	(.L_37 - .L_36)
.L_36:
        /*0070*/ 	.word	0x00000008
.L_37:


//--------------------- .nv.info._Z19reduceVarianceBlockPKfPff --------------------------
	.section	.nv.info._Z19reduceVarianceBlockPKfPff,"",@"SHT_CUDA_INFO"
	.sectionflags	@""
	.align	4


	//----- nvinfo : EIATTR_CUDA_API_VERSION
	.align		4
        /*0000*/ 	.byte	0x04, 0x37
        /*0002*/ 	.short	(.L_39 - .L_38)
.L_38:
        /*0004*/ 	.word	0x00000082


	//----- nvinfo : EIATTR_KPARAM_INFO
	.align		4
.L_39:
        /*0008*/ 	.byte	0x04, 0x17
        /*000a*/ 	.short	(.L_41 - .L_40)
.L_40:
        /*000c*/ 	.word	0x00000000
        /*0010*/ 	.short	0x0002
        /*0012*/ 	.short	0x0010
        /*0014*/ 	.byte	0x00, 0xf0, 0x11, 0x00


	//----- nvinfo : EIATTR_KPARAM_INFO
	.align		4
.L_41:
        /*0018*/ 	.byte	0x04, 0x17
        /*001a*/ 	.short	(.L_43 - .L_42)
.L_42:
        /*001c*/ 	.word	0x00000000
        /*0020*/ 	.short	0x0001
        /*0022*/ 	.short	0x0008
        /*0024*/ 	.byte	0x00, 0xf5, 0x21, 0x00


	//----- nvinfo : EIATTR_KPARAM_INFO
	.align		4
.L_43:
        /*0028*/ 	.byte	0x04, 0x17
        /*002a*/ 	.short	(.L_45 - .L_44)
.L_44:
        /*002c*/ 	.word	0x00000000
        /*0030*/ 	.short	0x0000
        /*0032*/ 	.short	0x0000
        /*0034*/ 	.byte	0x00, 0xf5, 0x21, 0x00


	//----- nvinfo : EIATTR_SPARSE_MMA_MASK
	.align		4
.L_45:
        /*0038*/ 	.byte	0x03, 0x50
        /*003a*/ 	.short	0x0000


	//----- nvinfo : EIATTR_MAXREG_COUNT
	.align		4
        /*003c*/ 	.byte	0x03, 0x1b
        /*003e*/ 	.short	0x00ff


	//----- nvinfo : EIATTR_NUM_BARRIERS
	.align		4
        /*0040*/ 	.byte	0x02, 0x4c
        /*0042*/ 	.byte	0x01
	.zero		1


	//----- nvinfo : EIATTR_MERCURY_ISA_VERSION
	.align		4
        /*0044*/ 	.byte	0x03, 0x5f
        /*0046*/ 	.short	0x0101


	//----- nvinfo : EIATTR_VRC_CTA_INIT_COUNT
	.align		4
        /*0048*/ 	.byte	0x02, 0x4a
	.zero		1
	.zero		1


	//----- nvinfo : EIATTR_EXIT_INSTR_OFFSETS
	.align		4
        /*004c*/ 	.byte	0x04, 0x1c
        /*004e*/ 	.short	(.L_47 - .L_46)


	//   ....[0]....
.L_46:
        /*0050*/ 	.word	0x00000230


	//   ....[1]....
        /*0054*/ 	.word	0x000003d0


	//   ....[2]....
        /*0058*/ 	.word	0x00000450


	//----- nvinfo : EIATTR_CBANK_PARAM_SIZE
	.align		4
.L_47:
        /*005c*/ 	.byte	0x03, 0x19
        /*005e*/ 	.short	0x0014


	//----- nvinfo : EIATTR_PARAM_CBANK
	.align		4
        /*0060*/ 	.byte	0x04, 0x0a
        /*0062*/ 	.short	(.L_49 - .L_48)
	.align		4
.L_48:
        /*0064*/ 	.word	index@(.nv.constant0._Z19reduceVarianceBlockPKfPff)
        /*0068*/ 	.short	0x0380
        /*006a*/ 	.short	0x0014


	//----- nvinfo : EIATTR_SW_WAR
	.align		4
.L_49:
        /*006c*/ 	.byte	0x04, 0x36
        /*006e*/ 	.short	(.L_51 - .L_50)
.L_50:
        /*0070*/ 	.word	0x00000008
.L_51:


//--------------------- .nv.info._Z13reduceSumOncePKfPfi --------------------------
	.section	.nv.info._Z13reduceSumOncePKfPfi,"",@"SHT_CUDA_INFO"
	.sectionflags	@""
	.align	4


	//----- nvinfo : EIATTR_CUDA_API_VERSION
	.align		4
        /*0000*/ 	.byte	0x04, 0x37
        /*0002*/ 	.short	(.L_53 - .L_52)
.L_52:
        /*0004*/ 	.word	0x00000082


	//----- nvinfo : EIATTR_KPARAM_INFO
	.align		4
.L_53:
        /*0008*/ 	.byte	0x04, 0x17
        /*000a*/ 	.short	(.L_55 - .L_54)
.L_54:
        /*000c*/ 	.word	0x00000000
        /*0010*/ 	.short	0x0002
        /*0012*/ 	.short	0x0010
        /*0014*/ 	.byte	0x00, 0xf0, 0x11, 0x00


	//----- nvinfo : EIATTR_KPARAM_INFO
	.align		4
.L_55:
        /*0018*/ 	.byte	0x04, 0x17
        /*001a*/ 	.short	(.L_57 - .L_56)
.L_56:
        /*001c*/ 	.word	0x00000000
        /*0020*/ 	.short	0x0001
        /*0022*/ 	.short	0x0008
        /*0024*/ 	.byte	0x00, 0xf5, 0x21, 0x00


	//----- nvinfo : EIATTR_KPARAM_INFO
	.align		4
.L_57:
        /*0028*/ 	.byte	0x04, 0x17
        /*002a*/ 	.short	(.L_59 - .L_58)
.L_58:
        /*002c*/ 	.word	0x00000000
        /*0030*/ 	.short	0x0000
        /*0032*/ 	.short	0x0000
        /*0034*/ 	.byte	0x00, 0xf5, 0x21, 0x00


	//----- nvinfo : EIATTR_SPARSE_MMA_MASK
	.align		4
.L_59:
        /*0038*/ 	.byte	0x03, 0x50
        /*003a*/ 	.short	0x0000


	//----- nvinfo : EIATTR_MAXREG_COUNT
	.align		4
        /*003c*/ 	.byte	0x03, 0x1b
        /*003e*/ 	.short	0x00ff


	//----- nvinfo : EIATTR_NUM_BARRIERS
	.align		4
        /*0040*/ 	.byte	0x02, 0x4c
        /*0042*/ 	.byte	0x01
	.zero		1


	//----- nvinfo : EIATTR_MERCURY_ISA_VERSION
	.align		4
        /*0044*/ 	.byte	0x03, 0x5f
        /*0046*/ 	.short	0x0101


	//----- nvinfo : EIATTR_VRC_CTA_INIT_COUNT
	.align		4
        /*0048*/ 	.byte	0x02, 0x4a
	.zero		1
	.zero		1


	//----- nvinfo : EIATTR_EXIT_INSTR_OFFSETS
	.align		4
        /*004c*/ 	.byte	0x04, 0x1c
        /*004e*/ 	.short	(.L_61 - .L_60)


	//   ....[0]....
.L_60:
        /*0050*/ 	.word	0x00000210


	//   ....[1]....
        /*0054*/ 	.word	0x000003b0


	//   ....[2]....
        /*0058*/ 	.word	0x00000430


	//----- nvinfo : EIATTR_CBANK_PARAM_SIZE
	.align		4
.L_61:
        /*005c*/ 	.byte	0x03, 0x19
        /*005e*/ 	.short	0x0014


	//----- nvinfo : EIATTR_PARAM_CBANK
	.align		4
        /*0060*/ 	.byte	0x04, 0x0a
        /*0062*/ 	.short	(.L_63 - .L_62)
	.align		4
.L_62:
        /*0064*/ 	.word	index@(.nv.constant0._Z13reduceSumOncePKfPfi)
        /*0068*/ 	.short	0x0380
        /*006a*/ 	.short	0x0014


	//----- nvinfo : EIATTR_SW_WAR
	.align		4
.L_63:
        /*006c*/ 	.byte	0x04, 0x36
        /*006e*/ 	.short	(.L_65 - .L_64)
.L_64:
        /*0070*/ 	.word	0x00000008
.L_65:


//--------------------- .nv.info._Z14reduceSumBlockPKfPf --------------------------
	.section	.nv.info._Z14reduceSumBlockPKfPf,"",@"SHT_CUDA_INFO"
	.sectionflags	@""
	.align	4


	//----- nvinfo : EIATTR_CUDA_API_VERSION
	.align		4
        /*0000*/ 	.byte	0x04, 0x37
        /*0002*/ 	.short	(.L_67 - .L_66)
.L_66:
        /*0004*/ 	.word	0x00000082


	//----- nvinfo : EIATTR_KPARAM_INFO
	.align		4
.L_67:
        /*0008*/ 	.byte	0x04, 0x17
        /*000a*/ 	.short	(.L_69 - .L_68)
.L_68:
        /*000c*/ 	.word	0x00000000
        /*0010*/ 	.short	0x0001
        /*0012*/ 	.short	0x0008
        /*0014*/ 	.byte	0x00, 0xf5, 0x21, 0x00


	//----- nvinfo : EIATTR_KPARAM_INFO
	.align		4
.L_69:
        /*0018*/ 	.byte	0x04, 0x17
        /*001a*/ 	.short	(.L_71 - .L_70)
.L_70:
        /*001c*/ 	.word	0x00000000
        /*0020*/ 	.short	0x0000
        /*0022*/ 	.short	0x0000
        /*0024*/ 	.byte	0x00, 0xf5, 0x21, 0x00


	//----- nvinfo : EIATTR_SPARSE_MMA_MASK
	.align		4
.L_71:
        /*0028*/ 	.byte	0x03, 0x50
        /*002a*/ 	.short	0x0000


	//----- nvinfo : EIATTR_MAXREG_COUNT
	.align		4
        /*002c*/ 	.byte	0x03, 0x1b
        /*002e*/ 	.short	0x00ff


	//----- nvinfo : EIATTR_NUM_BARRIERS
	.align		4
        /*0030*/ 	.byte	0x02, 0x4c
        /*0032*/ 	.byte	0x01
	.zero		1


	//----- nvinfo : EIATTR_MERCURY_ISA_VERSION
	.align		4
        /*0034*/ 	.byte	0x03, 0x5f
        /*0036*/ 	.short	0x0101


	//----- nvinfo : EIATTR_VRC_CTA_INIT_COUNT
	.align		4
        /*0038*/ 	.byte	0x02, 0x4a
	.zero		1
	.zero		1


	//----- nvinfo : EIATTR_EXIT_INSTR_OFFSETS
	.align		4
        /*003c*/ 	.byte	0x04, 0x1c
        /*003e*/ 	.short	(.L_73 - .L_72)


	//   ....[0]....
.L_72:
        /*0040*/ 	.word	0x00000200


	//   ....[1]....
        /*0044*/ 	.word	0x000003a0


	//   ....[2]....
        /*0048*/ 	.word	0x00000420


	//----- nvinfo : EIATTR_CBANK_PARAM_SIZE
	.align		4
.L_73:
        /*004c*/ 	.byte	0x03, 0x19
        /*004e*/ 	.short	0x0010


	//----- nvinfo : EIATTR_PARAM_CBANK
	.align		4
        /*0050*/ 	.byte	0x04, 0x0a
        /*0052*/ 	.short	(.L_75 - .L_74)
	.align		4
.L_74:
        /*0054*/ 	.word	index@(.nv.constant0._Z14reduceSumBlockPKfPf)
        /*0058*/ 	.short	0x0380
        /*005a*/ 	.short	0x0010


	//----- nvinfo : EIATTR_SW_WAR
	.align		4
.L_75:
        /*005c*/ 	.byte	0x04, 0x36
        /*005e*/ 	.short	(.L_77 - .L_76)
.L_76:
        /*0060*/ 	.word	0x00000008
.L_77:


//--------------------- .nv.callgraph             --------------------------
	.section	.nv.callgraph,"",@"SHT_CUDA_CALLGRAPH"
	.align	4
	.sectionentsize	8
	.align		4
        /*0000*/ 	.word	0x00000000
	.align		4
        /*0004*/ 	.word	0xffffffff
	.align		4
        /*0008*/ 	.word	0x00000000
	.align		4
        /*000c*/ 	.word	0xfffffffe
	.align		4
        /*0010*/ 	.word	0x00000000
	.align		4
        /*0014*/ 	.word	0xfffffffd
	.align		4
        /*0018*/ 	.word	0x00000000
	.align		4
        /*001c*/ 	.word	0xfffffffc


//--------------------- .text._Z18reduceVarianceOncePKfPfi --------------------------
	.section	.text._Z18reduceVarianceOncePKfPfi,"ax",@progbits
	.align	128
        .global         _Z18reduceVarianceOncePKfPfi
        .type           _Z18reduceVarianceOncePKfPfi,@function
        .size           _Z18reduceVarianceOncePKfPfi,(.L_x_12 - _Z18reduceVarianceOncePKfPfi)
        .other          _Z18reduceVarianceOncePKfPfi,@"STO_CUDA_ENTRY STV_DEFAULT"
_Z18reduceVarianceOncePKfPfi:
.text._Z18reduceVarianceOncePKfPfi:
[----:B------:R-:W-:Y:S01]  /*0000*/  LDC R1, c[0x0][0x37c] ;  /* 0x0000df00ff017b82 */ /* 0x000fe20000000800 */
[----:B------:R-:W0:Y:S01]  /*0010*/  S2R R3, SR_TID.X ;  /* 0x0000000000037919 */ /* 0x000e220000002100 */
[----:B------:R-:W0:Y:S01]  /*0020*/  LDCU UR8, c[0x0][0x360] ;  /* 0x00006c00ff0877ac */ /* 0x000e220008000800 */
[----:B------:R-:W-:Y:S01]  /*0030*/  HFMA2 R6, -RZ, RZ, 0, 0 ;  /* 0x00000000ff067431 */ /* 0x000fe200000001ff */
[----:B------:R-:W0:Y:S01]  /*0040*/  S2R R0, SR_CTAID.X ;  /* 0x0000000000007919 */ /* 0x000e220000002500 */
[----:B------:R-:W1:Y:S01]  /*0050*/  LDCU UR4, c[0x0][0x390] ;  /* 0x00007200ff0477ac */ /* 0x000e620008000800 */
[----:B------:R-:W2:Y:S01]  /*0060*/  LDCU.64 UR6, c[0x0][0x358] ;  /* 0x00006b00ff0677ac */ /* 0x000ea20008000a00 */
[----:B0-----:R-:W-:-:S05]  /*0070*/  IMAD R7, R0, UR8, R3 ;  /* 0x0000000800077c24 */ /* 0x001fca000f8e0203 */
[----:B-1----:R-:W-:-:S13]  /*0080*/  ISETP.GE.AND P0, PT, R7, UR4, PT ;  /* 0x0000000407007c0c */ /* 0x002fda000bf06270 */
[----:B------:R-:W0:Y:S02]  /*0090*/  @!P0 LDC.64 R4, c[0x0][0x380] ;  /* 0x0000e000ff048b82 */ /* 0x000e240000000a00 */
[----:B0-----:R-:W-:-:S05]  /*00a0*/  @!P0 IMAD.WIDE R4, R7, 0x4, R4 ;  /* 0x0000000407048825 */ /* 0x001fca00078e0204 */
[----:B--2---:R-:W2:Y:S01]  /*00b0*/  @!P0 LDG.E R6, desc[UR6][R4.64] ;  /* 0x0000000604068981 */ /* 0x004ea2000c1e1900 */
[----:B------:R-:W0:Y:S01]  /*00c0*/  S2UR UR5, SR_CgaCtaId ;  /* 0x00000000000579c3 */ /* 0x000e220000008800 */
[----:B------:R-:W-:Y:S01]  /*00d0*/  MOV R2, UR8 ;  /* 0x0000000800027c02 */ /* 0x000fe20008000f00 */
[----:B------:R-:W-:Y:S01]  /*00e0*/  UMOV UR4, 0x400 ;  /* 0x0000040000047882 */ /* 0x000fe20000000000 */
[----:B------:R-:W-:Y:S02]  /*00f0*/  ISETP.GT.U32.AND P0, PT, R3, 0x1f, PT ;  /* 0x0000001f0300780c */ /* 0x000fe40003f04070 */
[----:B------:R-:W-:Y:S01]  /*0100*/  ISETP.GE.U32.AND P1, PT, R2, 0x2, PT ;  /* 0x000000020200780c */ /* 0x000fe20003f26070 */
[----:B0-----:R-:W-:-:S06]  /*0110*/  ULEA UR4, UR5, UR4, 0x18 ;  /* 0x0000000405047291 */ /* 0x001fcc000f8ec0ff */
[----:B------:R-:W-:-:S05]  /*0120*/  LEA R7, R3, UR4, 0x2 ;  /* 0x0000000403077c11 */ /* 0x000fca000f8e10ff */
[----:B--2---:R0:W-:Y:S01]  /*0130*/  STS [R7], R6 ;  /* 0x0000000607007388 */ /* 0x0041e20000000800 */
[----:B------:R-:W-:Y:S06]  /*0140*/  BAR.SYNC.DEFER_BLOCKING 0x0 ;  /* 0x0000000000007b1d */ /* 0x000fec0000010000 */
[----:B------:R-:W-:Y:S05]  /*0150*/  @!P1 BRA `(.L_x_0) ;  /* 0x00000000002c9947 */ /* 0x000fea0003800000 */
.L_x_1:
[----:B------:R-:W-:-:S04]  /*0160*/  SHF.R.U32.HI R8, RZ, 0x1, R2 ;  /* 0x00000001ff087819 */ /* 0x000fc80000011602 */
[----:B------:R-:W-:-:S13]  /*0170*/  ISETP.GE.U32.AND P1, PT, R3, R8, PT ;  /* 0x000000080300720c */ /* 0x000fda0003f26070 */
[----:B------:R-:W-:Y:S01]  /*0180*/  @!P1 LEA R4, R8, R7, 0x2 ;  /* 0x0000000708049211 */ /* 0x000fe200078e10ff */
[----:B------:R-:W-:Y:S05]  /*0190*/  @!P1 LDS R5, [R7] ;  /* 0x0000000007059984 */ /* 0x000fea0000000800 */
[----:B------:R-:W0:Y:S02]  /*01a0*/  @!P1 LDS R4, [R4] ;  /* 0x0000000004049984 */ /* 0x000e240000000800 */
[----:B0-----:R-:W-:-:S05]  /*01b0*/  @!P1 FADD R6, R4, R5 ;  /* 0x0000000504069221 */ /* 0x001fca0000000000 */
[----:B------:R1:W-:Y:S01]  /*01c0*/  @!P1 STS [R7], R6 ;  /* 0x0000000607009388 */ /* 0x0003e20000000800 */
[----:B------:R-:W-:Y:S01]  /*01d0*/  BAR.SYNC.DEFER_BLOCKING 0x0 ;  /* 0x0000000000007b1d */ /* 0x000fe20000010000 */
[----:B------:R-:W-:Y:S02]  /*01e0*/  ISETP.GT.U32.AND P1, PT, R2, 0x3, PT ;  /* 0x000000030200780c */ /* 0x000fe40003f24070 */
[----:B------:R-:W-:-:S11]  /*01f0*/  MOV R2, R8 ;  /* 0x0000000800027202 */ /* 0x000fd60000000f00 */
[----:B-1----:R-:W-:Y:S05]  /*0200*/  @P1 BRA `(.L_x_1) ;  /* 0xfffffffc00d41947 */ /* 0x002fea000383ffff */
.L_x_0:
[----:B------:R-:W-:Y:S05]  /*0210*/  @P0 EXIT ;  /* 0x000000000000094d */ /* 0x000fea0003800000 */
[----:B------:R-:W-:Y:S01]  /*0220*/  LDS R2, [R7+0x80] ;  /* 0x0000800007027984 */ /* 0x000fe20000000800 */
[----:B------:R-:W-:-:S03]  /*0230*/  ISETP.NE.AND P0, PT, R3, RZ, PT ;  /* 0x000000ff0300720c */ /* 0x000fc60003f05270 */
[----:B------:R-:W1:Y:S02]  /*0240*/  LDS R5, [R7] ;  /* 0x0000000007057984 */ /* 0x000e640000000800 */
[----:B-1----:R-:W-:-:S05]  /*0250*/  FADD R2, R2, R5 ;  /* 0x0000000502027221 */ /* 0x002fca0000000000 */
[----:B------:R-:W-:Y:S04]  /*0260*/  STS [R7], R2 ;  /* 0x0000000207007388 */ /* 0x000fe80000000800 */
[----:B------:R-:W-:Y:S04]  /*0270*/  LDS R4, [R7+0x40] ;  /* 0x0000400007047984 */ /* 0x000fe80000000800 */
[----:B------:R-:W1:Y:S02]  /*0280*/  LDS R5, [R7] ;  /* 0x0000000007057984 */ /* 0x000e640000000800 */
[----:B-1----:R-:W-:-:S05]  /*0290*/  FADD R4, R4, R5 ;  /* 0x0000000504047221 */ /* 0x002fca0000000000 */
[----:B------:R-:W-:Y:S04]  /*02a0*/  STS [R7], R4 ;  /* 0x0000000407007388 */ /* 0x000fe80000000800 */
[----:B------:R-:W-:Y:S04]  /*02b0*/  LDS R5, [R7+0x20] ;  /* 0x0000200007057984 */ /* 0x000fe80000000800 */
[----:B0-----:R-:W0:Y:S02]  /*02c0*/  LDS R6, [R7] ;  /* 0x0000000007067984 */ /* 0x001e240000000800 */
[----:B0-----:R-:W-:-:S05]  /*02d0*/  FADD R6, R5, R6 ;  /* 0x0000000605067221 */ /* 0x001fca0000000000 */
[----:B------:R-:W-:Y:S04]  /*02e0*/  STS [R7], R6 ;  /* 0x0000000607007388 */ /* 0x000fe80000000800 */
[----:B------:R-:W-:Y:S04]  /*02f0*/  LDS R5, [R7+0x10] ;  /* 0x0000100007057984 */ /* 0x000fe80000000800 */
[----:B------:R-:W0:Y:S02]  /*0300*/  LDS R8, [R7] ;  /* 0x0000000007087984 */ /* 0x000e240000000800 */
        /* <DEDUP_REMOVED lines=9> */
[----:B------:R0:W-:Y:S01]  /*03a0*/  STS [R7], R4 ;  /* 0x0000000407007388 */ /* 0x0001e20000000800 */
[----:B------:R-:W-:Y:S05]  /*03b0*/  @P0 EXIT ;  /* 0x000000000000094d */ /* 0x000fea0003800000 */
[----:B------:R-:W1:Y:S01]  /*03c0*/  S2UR UR5, SR_CgaCtaId ;  /* 0x00000000000579c3 */ /* 0x000e620000008800 */
[----:B------:R-:W-:-:S07]  /*03d0*/  UMOV UR4, 0x400 ;  /* 0x0000040000047882 */ /* 0x000fce0000000000 */
[----:B------:R-:W2:Y:S01]  /*03e0*/  LDC.64 R2, c[0x0][0x388] ;  /* 0x0000e200ff027b82 */ /* 0x000ea20000000a00 */
[----:B-1----:R-:W-:Y:S01]  /*03f0*/  ULEA UR4, UR5, UR4, 0x18 ;  /* 0x0000000405047291 */ /* 0x002fe2000f8ec0ff */
[----:B--2---:R-:W-:-:S08]  /*0400*/  IMAD.WIDE.U32 R2, R0, 0x4, R2 ;  /* 0x0000000400027825 */ /* 0x004fd000078e0002 */
[----:B------:R-:W1:Y:S04]  /*0410*/  LDS R5, [UR4] ;  /* 0x00000004ff057984 */ /* 0x000e680008000800 */
[----:B-1----:R-:W-:Y:S01]  /*0420*/  STG.E desc[UR6][R2.64], R5 ;  /* 0x0000000502007986 */ /* 0x002fe2000c101906 */
[----:B------:R-:W-:Y:S05]  /*0430*/  EXIT ;  /* 0x000000000000794d */ /* 0x000fea0003800000 */
.L_x_2:
[----:B------:R-:W-:-:S00]  /*0440*/  BRA `(.L_x_2) ;  /* 0xfffffffc00fc7947 */ /* 0x000fc0000383ffff */
[----:B------:R-:W-:-:S00]  /*0450*/  NOP ;  /* 0x0000000000007918 */ /* 0x000fc00000000000 */
        /* <DEDUP_REMOVED lines=10> */
.L_x_12:


//--------------------- .text._Z19reduceVarianceBlockPKfPff --------------------------
	.section	.text._Z19reduceVarianceBlockPKfPff,"ax",@progbits
	.align	128
        .global         _Z19reduceVarianceBlockPKfPff
        .type           _Z19reduceVarianceBlockPKfPff,@function
        .size           _Z19reduceVarianceBlockPKfPff,(.L_x_13 - _Z19reduceVarianceBlockPKfPff)
        .other          _Z19reduceVarianceBlockPKfPff,@"STO_CUDA_ENTRY STV_DEFAULT"
_Z19reduceVarianceBlockPKfPff:
.text._Z19reduceVarianceBlockPKfPff:
[----:B------:R-:W-:Y:S01]  /*0000*/  LDC R1, c[0x0][0x37c] ;  /* 0x0000df00ff017b82 */ /* 0x000fe20000000800 */
[----:B------:R-:W0:Y:S01]  /*0010*/  S2R R3, SR_TID.X ;  /* 0x0000000000037919 */ /* 0x000e220000002100 */
[----:B------:R-:W0:Y:S01]  /*0020*/  LDCU UR8, c[0x0][0x360] ;  /* 0x00006c00ff0877ac */ /* 0x000e220008000800 */
[----:B------:R-:W0:Y:S01]  /*0030*/  S2R R0, SR_CTAID.X ;  /* 0x0000000000007919 */ /* 0x000e220000002500 */
[----:B------:R-:W1:Y:S01]  /*0040*/  LDCU.64 UR6, c[0x0][0x358] ;  /* 0x00006b00ff0677ac */ /* 0x000e620008000a00 */
[----:B0-----:R-:W-:-:S05]  /*0050*/  IMAD R7, R0, UR8, R3 ;  /* 0x0000000800077c24 */ /* 0x001fca000f8e0203 */
[----:B------:R-:W-:-:S13]  /*0060*/  ISETP.GT.AND P0, PT, R7, 0xfffff, PT ;  /* 0x000fffff0700780c */ /* 0x000fda0003f04270 */
[----:B------:R-:W0:Y:S02]  /*0070*/  @!P0 LDC.64 R4, c[0x0][0x380] ;  /* 0x0000e000ff048b82 */ /* 0x000e240000000a00 */
[----:B0-----:R-:W-:-:S06]  /*0080*/  @!P0 IMAD.WIDE R4, R7, 0x4, R4 ;  /* 0x0000000407048825 */ /* 0x001fcc00078e0204 */
[----:B------:R-:W0:Y:S01]  /*0090*/  S2UR UR5, SR_CgaCtaId ;  /* 0x00000000000579c3 */ /* 0x000e220000008800 */
[----:B-1----:R-:W2:Y:S01]  /*00a0*/  @!P0 LDG.E R4, desc[UR6][R4.64] ;  /* 0x0000000604048981 */ /* 0x002ea2000c1e1900 */
[----:B------:R-:W-:Y:S01]  /*00b0*/  HFMA2 R6, -RZ, RZ, 0, 0 ;  /* 0x00000000ff067431 */ /* 0x000fe200000001ff */
[----:B------:R-:W-:-:S05]  /*00c0*/  MOV R2, UR8 ;  /* 0x0000000800027c02 */ /* 0x000fca0008000f00 */
[----:B------:R-:W2:Y:S01]  /*00d0*/  @!P0 LDC R7, c[0x0][0x390] ;  /* 0x0000e400ff078b82 */ /* 0x000ea20000000800 */
[----:B------:R-:W-:Y:S01]  /*00e0*/  UMOV UR4, 0x400 ;  /* 0x0000040000047882 */ /* 0x000fe20000000000 */
[----:B------:R-:W-:Y:S01]  /*00f0*/  ISETP.GE.U32.AND P1, PT, R2, 0x2, PT ;  /* 0x000000020200780c */ /* 0x000fe20003f26070 */
[----:B0-----:R-:W-:Y:S01]  /*0100*/  ULEA UR4, UR5, UR4, 0x18 ;  /* 0x0000000405047291 */ /* 0x001fe2000f8ec0ff */
[----:B--2---:R-:W-:-:S05]  /*0110*/  @!P0 FADD R6, R4, -R7 ;  /* 0x8000000704068221 */ /* 0x004fca0000000000 */
[C---:B------:R-:W-:Y:S02]  /*0120*/  LEA R7, R3.reuse, UR4, 0x2 ;  /* 0x0000000403077c11 */ /* 0x040fe4000f8e10ff */
[----:B------:R-:W-:Y:S01]  /*0130*/  ISETP.GT.U32.AND P0, PT, R3, 0x1f, PT ;  /* 0x0000001f0300780c */ /* 0x000fe20003f04070 */
[----:B------:R-:W-:-:S05]  /*0140*/  FMUL R6, R6, R6 ;  /* 0x0000000606067220 */ /* 0x000fca0000400000 */
[----:B------:R0:W-:Y:S01]  /*0150*/  STS [R7], R6 ;  /* 0x0000000607007388 */ /* 0x0001e20000000800 */
[----:B------:R-:W-:Y:S06]  /*0160*/  BAR.SYNC.DEFER_BLOCKING 0x0 ;  /* 0x0000000000007b1d */ /* 0x000fec0000010000 */
[----:B------:R-:W-:Y:S05]  /*0170*/  @!P1 BRA `(.L_x_3) ;  /* 0x00000000002c9947 */ /* 0x000fea0003800000 */
.L_x_4:
        /* <DEDUP_REMOVED lines=11> */
.L_x_3:
        /* <DEDUP_REMOVED lines=35> */
.L_x_5:
        /* <DEDUP_REMOVED lines=10> */
.L_x_13:


//--------------------- .text._Z13reduceSumOncePKfPfi --------------------------
	.section	.text._Z13reduceSumOncePKfPfi,"ax",@progbits
	.align	128
        .global         _Z13reduceSumOncePKfPfi
        .type           _Z13reduceSumOncePKfPfi,@function
        .size           _Z13reduceSumOncePKfPfi,(.L_x_14 - _Z13reduceSumOncePKfPfi)
        .other          _Z13reduceSumOncePKfPfi,@"STO_CUDA_ENTRY STV_DEFAULT"
_Z13reduceSumOncePKfPfi:
.text._Z13reduceSumOncePKfPfi:
        /* <DEDUP_REMOVED lines=22> */
.L_x_7:
        /* <DEDUP_REMOVED lines=11> */
.L_x_6:
        /* <DEDUP_REMOVED lines=35> */
.L_x_8:
        /* <DEDUP_REMOVED lines=12> */
.L_x_14:


//--------------------- .text._Z14reduceSumBlockPKfPf --------------------------
	.section	.text._Z14reduceSumBlockPKfPf,"ax",@progbits
	.align	128
        .global         _Z14reduceSumBlockPKfPf
        .type           _Z14reduceSumBlockPKfPf,@function
        .size           _Z14reduceSumBlockPKfPf,(.L_x_15 - _Z14reduceSumBlockPKfPf)
        .other          _Z14reduceSumBlockPKfPf,@"STO_CUDA_ENTRY STV_DEFAULT"
_Z14reduceSumBlockPKfPf:
.text._Z14reduceSumBlockPKfPf:
[----:B------:R-:W-:Y:S01]  /*0000*/  LDC R1, c[0x0][0x37c] ;  /* 0x0000df00ff017b82 */ /* 0x000fe20000000800 */
[----:B------:R-:W0:Y:S01]  /*0010*/  S2R R3, SR_TID.X ;  /* 0x0000000000037919 */ /* 0x000e220000002100 */
[----:B------:R-:W0:Y:S01]  /*0020*/  LDCU UR8, c[0x0][0x360] ;  /* 0x00006c00ff0877ac */ /* 0x000e220008000800 */
[----:B------:R-:W-:Y:S01]  /*0030*/  HFMA2 R6, -RZ, RZ, 0, 0 ;  /* 0x00000000ff067431 */ /* 0x000fe200000001ff */
[----:B------:R-:W0:Y:S01]  /*0040*/  S2R R0, SR_CTAID.X ;  /* 0x0000000000007919 */ /* 0x000e220000002500 */
[----:B------:R-:W1:Y:S01]  /*0050*/  LDCU.64 UR6, c[0x0][0x358] ;  /* 0x00006b00ff0677ac */ /* 0x000e620008000a00 */
[----:B0-----:R-:W-:-:S05]  /*0060*/  IMAD R7, R0, UR8, R3 ;  /* 0x0000000800077c24 */ /* 0x001fca000f8e0203 */
[----:B------:R-:W-:-:S13]  /*0070*/  ISETP.GT.AND P0, PT, R7, 0xfffff, PT ;  /* 0x000fffff0700780c */ /* 0x000fda0003f04270 */
[----:B------:R-:W0:Y:S02]  /*0080*/  @!P0 LDC.64 R4, c[0x0][0x380] ;  /* 0x0000e000ff048b82 */ /* 0x000e240000000a00 */
[----:B0-----:R-:W-:-:S05]  /*0090*/  @!P0 IMAD.WIDE R4, R7, 0x4, R4 ;  /* 0x0000000407048825 */ /* 0x001fca00078e0204 */
[----:B-1----:R-:W2:Y:S01]  /*00a0*/  @!P0 LDG.E R6, desc[UR6][R4.64] ;  /* 0x0000000604068981 */ /* 0x002ea2000c1e1900 */
        /* <DEDUP_REMOVED lines=10> */
.L_x_10:
        /* <DEDUP_REMOVED lines=11> */
.L_x_9:
        /* <DEDUP_REMOVED lines=35> */
.L_x_11:
        /* <DEDUP_REMOVED lines=13> */
.L_x_15:


//--------------------- .nv.shared._Z18reduceVarianceOncePKfPfi --------------------------
	.section	.nv.shared._Z18reduceVarianceOncePKfPfi,"aw",@nobits
	.sectionflags	@""
	.align	4
.nv.shared._Z18reduceVarianceOncePKfPfi:
	.zero		2048


//--------------------- .nv.shared.reserved.0     --------------------------
	.section	.nv.shared.reserved.0,"aw",@nobits
	.weak		__nv_reservedSMEM_offset_0_alias
	.size		__nv_reservedSMEM_offset_0_alias, 0, 64
	.other		__nv_reservedSMEM_offset_0_alias,@"STO_CUDA_RESERVED_SHARED STV_DEFAULT"
__nv_reservedSMEM_offset_0_alias:
	.zero		0
	.zero		64


//--------------------- .nv.shared._Z19reduceVarianceBlockPKfPff --------------------------
	.section	.nv.shared._Z19reduceVarianceBlockPKfPff,"aw",@nobits
	.sectionflags	@""
	.align	4
.nv.shared._Z19reduceVarianceBlockPKfPff:
	.zero		2048


//--------------------- .nv.shared._Z13reduceSumOncePKfPfi --------------------------
	.section	.nv.shared._Z13reduceSumOncePKfPfi,"aw",@nobits
	.sectionflags	@""
	.align	4
.nv.shared._Z13reduceSumOncePKfPfi:
	.zero		2048


//--------------------- .nv.shared._Z14reduceSumBlockPKfPf --------------------------
	.section	.nv.shared._Z14reduceSumBlockPKfPf,"aw",@nobits
	.sectionflags	@""
	.align	4
.nv.shared._Z14reduceSumBlockPKfPf:
	.zero		2048


//--------------------- .nv.constant0._Z18reduceVarianceOncePKfPfi --------------------------
	.section	.nv.constant0._Z18reduceVarianceOncePKfPfi,"a",@progbits
	.sectionflags	@""
	.align	4
.nv.constant0._Z18reduceVarianceOncePKfPfi:
	.zero		916


//--------------------- .nv.constant0._Z19reduceVarianceBlockPKfPff --------------------------
	.section	.nv.constant0._Z19reduceVarianceBlockPKfPff,"a",@progbits
	.sectionflags	@""
	.align	4
.nv.constant0._Z19reduceVarianceBlockPKfPff:
	.zero		916


//--------------------- .nv.constant0._Z13reduceSumOncePKfPfi --------------------------
	.section	.nv.constant0._Z13reduceSumOncePKfPfi,"a",@progbits
	.sectionflags	@""
	.align	4
.nv.constant0._Z13reduceSumOncePKfPfi:
	.zero		916


//--------------------- .nv.constant0._Z14reduceSumBlockPKfPf --------------------------
	.section	.nv.constant0._Z14reduceSumBlockPKfPf,"a",@progbits
	.sectionflags	@""
	.align	4
.nv.constant0._Z14reduceSumBlockPKfPf:
	.zero		912


//--------------------- SYMBOLS --------------------------

	.type		.nv.reservedSmem.offset0,@object
	.size		.nv.reservedSmem.offset0,0x4
	.type		.nv.reservedSmem.cap,@object
	.size		.nv.reservedSmem.cap,0x4
